	.headerflags	@"EF_CUDA_TEXMODE_UNIFIED EF_CUDA_64BIT_ADDRESS EF_CUDA_ACCELERATORS EF_CUDA_SM90 EF_CUDA_VIRTUAL_SM(EF_CUDA_SM90)"
	.elftype	@"ET_EXEC"


//--------------------- .nv.info                  --------------------------
	.section	.nv.info,"",@"SHT_CUDA_INFO"
	.align	4


	//----- nvinfo : EIATTR_REGCOUNT
	.align		4
        /*0000*/ 	.byte	0x04, 0x2f
        /*0002*/ 	.short	(.L_1 - .L_0)
	.align		4
.L_0:
        /*0004*/ 	.word	index@(triton_poi_fused_max_pool2d_with_indices_1)
        /*0008*/ 	.word	0x00000016


	//----- nvinfo : EIATTR_MIN_STACK_SIZE
	.align		4
.L_1:
        /*000c*/ 	.byte	0x04, 0x12
        /*000e*/ 	.short	(.L_3 - .L_2)
	.align		4
.L_2:
        /*0010*/ 	.word	index@(triton_poi_fused_max_pool2d_with_indices_1)
        /*0014*/ 	.word	0x00000000


	//----- nvinfo : EIATTR_FRAME_SIZE
	.align		4
.L_3:
        /*0018*/ 	.byte	0x04, 0x11
        /*001a*/ 	.short	(.L_5 - .L_4)
	.align		4
.L_4:
        /*001c*/ 	.word	index@(triton_poi_fused_max_pool2d_with_indices_1)
        /*0020*/ 	.word	0x00000000


	//----- nvinfo : EIATTR_MIN_STACK_SIZE
	.align		4
.L_5:
        /*0024*/ 	.byte	0x04, 0x12
        /*0026*/ 	.short	(.L_7 - .L_6)
	.align		4
.L_6:
        /*0028*/ 	.word	index@(triton_poi_fused_max_pool2d_with_indices_1)
        /*002c*/ 	.word	0x00000000
.L_7:


//--------------------- .nv.info.triton_poi_fused_max_pool2d_with_indices_1 --------------------------
	.section	.nv.info.triton_poi_fused_max_pool2d_with_indices_1,"",@"SHT_CUDA_INFO"
	.sectionflags	@""
	.align	4


	//----- nvinfo : EIATTR_CUDA_API_VERSION
	.align		4
        /*0000*/ 	.byte	0x04, 0x37
        /*0002*/ 	.short	(.L_9 - .L_8)
.L_8:
        /*0004*/ 	.word	0x0000007c


	//----- nvinfo : EIATTR_KPARAM_INFO
	.align		4
.L_9:
        /*0008*/ 	.byte	0x04, 0x17
        /*000a*/ 	.short	(.L_11 - .L_10)
.L_10:
        /*000c*/ 	.word	0x00000000
        /*0010*/ 	.short	0x0003
        /*0012*/ 	.short	0x0018
        /*0014*/ 	.byte	0x00, 0xf0, 0x11, 0x00


	//----- nvinfo : EIATTR_KPARAM_INFO
	.align		4
.L_11:
        /*0018*/ 	.byte	0x04, 0x17
        /*001a*/ 	.short	(.L_13 - .L_12)
.L_12:
        /*001c*/ 	.word	0x00000000
        /*0020*/ 	.short	0x0002
        /*0022*/ 	.short	0x0010
        /*0024*/ 	.byte	0x00, 0xf4, 0x21, 0x00


	//----- nvinfo : EIATTR_KPARAM_INFO
	.align		4
.L_13:
        /*0028*/ 	.byte	0x04, 0x17
        /*002a*/ 	.short	(.L_15 - .L_14)
.L_14:
        /*002c*/ 	.word	0x00000000
        /*0030*/ 	.short	0x0001
        /*0032*/ 	.short	0x0008
        /*0034*/ 	.byte	0x00, 0xf4, 0x21, 0x00


	//----- nvinfo : EIATTR_KPARAM_INFO
	.align		4
.L_15:
        /*0038*/ 	.byte	0x04, 0x17
        /*003a*/ 	.short	(.L_17 - .L_16)
.L_16:
        /*003c*/ 	.word	0x00000000
        /*0040*/ 	.short	0x0000
        /*0042*/ 	.short	0x0000
        /*0044*/ 	.byte	0x00, 0xf4, 0x21, 0x00


	//----- nvinfo : EIATTR_SPARSE_MMA_MASK
	.align		4
.L_17:
        /*0048*/ 	.byte	0x03, 0x50
        /*004a*/ 	.short	0x0000


	//----- nvinfo : EIATTR_MAXREG_COUNT
	.align		4
        /*004c*/ 	.byte	0x03, 0x1b
        /*004e*/ 	.short	0x00ff


	//----- nvinfo : EIATTR_EXIT_INSTR_OFFSETS
	.align		4
        /*0050*/ 	.byte	0x04, 0x1c
        /*0052*/ 	.short	(.L_19 - .L_18)


	//   ....[0]....
.L_18:
        /*0054*/ 	.word	0x00000480


	//----- nvinfo : EIATTR_REQNTID
	.align		4
.L_19:
        /*0058*/ 	.byte	0x04, 0x10
        /*005a*/ 	.short	(.L_21 - .L_20)
.L_20:
        /*005c*/ 	.word	0x00000100
        /*0060*/ 	.word	0x00000001
        /*0064*/ 	.word	0x00000001


	//----- nvinfo : EIATTR_CBANK_PARAM_SIZE
	.align		4
.L_21:
        /*0068*/ 	.byte	0x03, 0x19
        /*006a*/ 	.short	0x001c


	//----- nvinfo : EIATTR_PARAM_CBANK
	.align		4
        /*006c*/ 	.byte	0x04, 0x0a
        /*006e*/ 	.short	(.L_23 - .L_22)
	.align		4
.L_22:
        /*0070*/ 	.word	index@(.nv.constant0.triton_poi_fused_max_pool2d_with_indices_1)
        /*0074*/ 	.short	0x0210
        /*0076*/ 	.short	0x001c


	//----- nvinfo : EIATTR_SW_WAR
	.align		4
.L_23:
        /*0078*/ 	.byte	0x04, 0x36
        /*007a*/ 	.short	(.L_25 - .L_24)
.L_24:
        /*007c*/ 	.word	0x00000008
.L_25:


//--------------------- .nv.callgraph             --------------------------
	.section	.nv.callgraph,"",@"SHT_CUDA_CALLGRAPH"
	.align	4
	.sectionentsize	8
	.align		4
        /*0000*/ 	.word	0x00000000
	.align		4
        /*0004*/ 	.word	0xffffffff
	.align		4
        /*0008*/ 	.word	0x00000000
	.align		4
        /*000c*/ 	.word	0xfffffffe
	.align		4
        /*0010*/ 	.word	0x00000000
	.align		4
        /*0014*/ 	.word	0xfffffffd
	.align		4
        /*0018*/ 	.word	0x00000000
	.align		4
        /*001c*/ 	.word	0xfffffffc


//--------------------- .text.triton_poi_fused_max_pool2d_with_indices_1 --------------------------
	.section	.text.triton_poi_fused_max_pool2d_with_indices_1,"ax",@progbits
	.align	128
        .global         triton_poi_fused_max_pool2d_with_indices_1
        .type           triton_poi_fused_max_pool2d_with_indices_1,@function
        .size           triton_poi_fused_max_pool2d_with_indices_1,(.L_x_1 - triton_poi_fused_max_pool2d_with_indices_1)
        .other          triton_poi_fused_max_pool2d_with_indices_1,@"STO_CUDA_ENTRY STV_DEFAULT"
triton_poi_fused_max_pool2d_with_indices_1:
.text.triton_poi_fused_max_pool2d_with_indices_1:
[----:B------:R-:W-:Y:S01]  /*0000*/  LDC R1, c[0x0][0x28] ;  /* 0x00000a00ff017b82 */ /* 0x000fe20000000800 */
[----:B------:R-:W1:Y:S07]  /*0010*/  S2R R0, SR_TID.X ;  /* 0x0000000000007919 */ /* 0x000e6e0000002100 */
[----:B------:R-:W2:Y:S01]  /*0020*/  LDC.64 R2, c[0x0][0x210] ;  /* 0x00008400ff027b82 */ /* 0x000ea20000000a00 */
[----:B------:R-:W-:Y:S01]  /*0030*/  ULDC.64 UR4, c[0x0][0x208] ;  /* 0x0000820000047ab9 */ /* 0x000fe20000000a00 */
[----:B------:R-:W-:Y:S01]  /*0040*/  ULDC.64 UR6, c[0x0][0x220] ;  /* 0x0000880000067ab9 */ /* 0x000fe20000000a00 */
[----:B------:R-:W3:Y:S01]  /*0050*/  S2R R7, SR_CTAID.X ;  /* 0x0000000000077919 */ /* 0x000ee20000002500 */
[----:B-1----:R-:W-:Y:S01]  /*0060*/  IMAD.SHL.U32 R0, R0, 0x2, RZ ;  /* 0x0000000200007824 */ /* 0x002fe200078e00ff */
[----:B---3--:R-:W-:-:S04]  /*0070*/  SHF.R.S32.HI R9, RZ, 0x16, R7 ;  /* 0x00000016ff097819 */ /* 0x008fc80000011407 */
[----:B------:R-:W-:Y:S02]  /*0080*/  LOP3.LUT R0, R0, 0x1fe, RZ, 0xc0, !PT ;  /* 0x000001fe00007812 */ /* 0x000fe400078ec0ff */
[----:B------:R-:W-:-:S03]  /*0090*/  SGXT R9, R9, 0x1 ;  /* 0x000000010909781a */ /* 0x000fc60000000200 */
[----:B------:R-:W-:-:S04]  /*00a0*/  IMAD R0, R7, 0x200, R0 ;  /* 0x0000020007007824 */ /* 0x000fc800078e0200 */
[----:B------:R-:W-:Y:S01]  /*00b0*/  VIADD R4, R0, 0x1 ;  /* 0x0000000100047836 */ /* 0x000fe20000000000 */
[----:B------:R-:W-:-:S04]  /*00c0*/  SHF.R.S32.HI R5, RZ, 0x1f, R0 ;  /* 0x0000001fff057819 */ /* 0x000fc80000011400 */
[----:B------:R-:W-:Y:S02]  /*00d0*/  LEA.HI R5, R5, R0, RZ, 0x8 ;  /* 0x0000000005057211 */ /* 0x000fe400078f40ff */
[----:B------:R-:W-:Y:S02]  /*00e0*/  LEA.HI R9, R9, R4, RZ, 0x8 ;  /* 0x0000000409097211 */ /* 0x000fe400078f40ff */
[C---:B------:R-:W-:Y:S01]  /*00f0*/  LOP3.LUT R7, R5.reuse, 0x7fffff00, RZ, 0xc0, !PT ;  /* 0x7fffff0005077812 */ /* 0x040fe200078ec0ff */
[----:B------:R-:W-:Y:S01]  /*0100*/  IMAD.SHL.U32 R5, R5, 0x4, RZ ;  /* 0x0000000405057824 */ /* 0x000fe200078e00ff */
[----:B------:R-:W-:-:S03]  /*0110*/  LOP3.LUT R9, R9, 0x7fffff00, RZ, 0xc0, !PT ;  /* 0x7fffff0009097812 */ /* 0x000fc600078ec0ff */
[----:B------:R-:W-:Y:S01]  /*0120*/  IMAD.IADD R7, R0, 0x1, -R7 ;  /* 0x0000000100077824 */ /* 0x000fe200078e0a07 */
[----:B------:R-:W-:Y:S01]  /*0130*/  LOP3.LUT R5, R5, 0xfffffc00, RZ, 0xc0, !PT ;  /* 0xfffffc0005057812 */ /* 0x000fe200078ec0ff */
[----:B------:R-:W-:-:S04]  /*0140*/  IMAD.IADD R4, R4, 0x1, -R9 ;  /* 0x0000000104047824 */ /* 0x000fc800078e0a09 */
[--C-:B------:R-:W-:Y:S02]  /*0150*/  IMAD R15, R7, 0x2, R5.reuse ;  /* 0x00000002070f7824 */ /* 0x100fe400078e0205 */
[----:B------:R-:W-:Y:S02]  /*0160*/  IMAD R17, R4, 0x2, R5 ;  /* 0x0000000204117824 */ /* 0x000fe400078e0205 */
[----:B--2---:R-:W-:-:S04]  /*0170*/  IMAD.WIDE R8, R15, 0x4, R2 ;  /* 0x000000040f087825 */ /* 0x004fc800078e0202 */
[----:B------:R-:W-:Y:S01]  /*0180*/  VIADD R13, R15, 0x200 ;  /* 0x000002000f0d7836 */ /* 0x000fe20000000000 */
[----:B------:R-:W2:Y:S01]  /*0190*/  LDG.E.EL R4, desc[UR4][R8.64] ;  /* 0x0000000408047981 */ /* 0x000ea2000c2e1900 */
[----:B------:R-:W-:-:S03]  /*01a0*/  IMAD.WIDE R10, R17, 0x4, R2 ;  /* 0x00000004110a7825 */ /* 0x000fc600078e0202 */
[----:B------:R1:W2:Y:S01]  /*01b0*/  LDG.E.EL R18, desc[UR4][R8.64+0x4] ;  /* 0x0000040408127981 */ /* 0x0002a2000c2e1900 */
[----:B------:R-:W-:-:S03]  /*01c0*/  IMAD.WIDE R12, R13, 0x4, R2 ;  /* 0x000000040d0c7825 */ /* 0x000fc600078e0202 */
[----:B------:R-:W3:Y:S01]  /*01d0*/  LDG.E.EL R16, desc[UR4][R10.64] ;  /* 0x000000040a107981 */ /* 0x000ee2000c2e1900 */
[----:B------:R-:W-:-:S03]  /*01e0*/  VIADD R7, R17, 0x200 ;  /* 0x0000020011077836 */ /* 0x000fc60000000000 */
[----:B------:R-:W3:Y:S01]  /*01f0*/  LDG.E.EL R19, desc[UR4][R10.64+0x4] ;  /* 0x000004040a137981 */ /* 0x000ee2000c2e1900 */
[----:B------:R-:W-:-:S03]  /*0200*/  IMAD.WIDE R6, R7, 0x4, R2 ;  /* 0x0000000407067825 */ /* 0x000fc600078e0202 */
[----:B------:R4:W5:Y:S01]  /*0210*/  LDG.E.EL R5, desc[UR4][R12.64] ;  /* 0x000000040c057981 */ /* 0x000962000c2e1900 */
[----:B------:R-:W-:-:S03]  /*0220*/  VIADD R15, R15, 0x201 ;  /* 0x000002010f0f7836 */ /* 0x000fc60000000000 */
[----:B------:R-:W5:Y:S01]  /*0230*/  LDG.E.EL R6, desc[UR4][R6.64] ;  /* 0x0000000406067981 */ /* 0x000f62000c2e1900 */
[----:B------:R-:W-:Y:S02]  /*0240*/  VIADD R17, R17, 0x201 ;  /* 0x0000020111117836 */ /* 0x000fe40000000000 */
[--C-:B-1----:R-:W-:Y:S01]  /*0250*/  IMAD.WIDE R8, R15, 0x4, R2.reuse ;  /* 0x000000040f087825 */ /* 0x102fe200078e0202 */
[----:B----4-:R-:W1:Y:S03]  /*0260*/  LDC.64 R12, c[0x0][0x218] ;  /* 0x00008600ff0c7b82 */ /* 0x010e660000000a00 */
[----:B------:R-:W-:Y:S02]  /*0270*/  IMAD.WIDE R14, R17, 0x4, R2 ;  /* 0x00000004110e7825 */ /* 0x000fe400078e0202 */
[----:B------:R1:W4:Y:S04]  /*0280*/  LDG.E.EL R2, desc[UR4][R8.64] ;  /* 0x0000000408027981 */ /* 0x000328000c2e1900 */
[----:B------:R-:W4:Y:S01]  /*0290*/  LDG.E.EL R3, desc[UR4][R14.64] ;  /* 0x000000040e037981 */ /* 0x000f22000c2e1900 */
[----:B-1----:R-:W-:Y:S01]  /*02a0*/  IMAD.WIDE R8, R0, 0x4, R12 ;  /* 0x0000000400087825 */ /* 0x002fe200078e020c */
[----:B--2---:R-:W-:-:S02]  /*02b0*/  FSETP.GT.AND P3, PT, R18, R4, PT ;  /* 0x000000041200720b */ /* 0x004fc40003f64000 */
[----:B------:R-:W-:Y:S02]  /*02c0*/  FSETP.NAN.AND P0, PT, R18, R18, PT ;  /* 0x000000121200720b */ /* 0x000fe40003f08000 */
[----:B---3--:R-:W-:Y:S02]  /*02d0*/  FSETP.GT.AND P2, PT, R19, R16, PT ;  /* 0x000000101300720b */ /* 0x008fe40003f44000 */
[----:B-----5:R-:W-:-:S07]  /*02e0*/  FSETP.NAN.AND P4, PT, R5, R5, PT ;  /* 0x000000050500720b */ /* 0x020fce0003f88000 */
[----:B------:R-:W-:Y:S02]  /*02f0*/  @!P3 SEL R18, R18, R4, P0 ;  /* 0x000000041212b207 */ /* 0x000fe40000000000 */
[----:B------:R-:W-:Y:S02]  /*0300*/  FSETP.NAN.AND P1, PT, R6, R6, PT ;  /* 0x000000060600720b */ /* 0x000fe40003f28000 */
[C---:B------:R-:W-:Y:S02]  /*0310*/  FSETP.NAN.AND P5, PT, R19.reuse, R19, PT ;  /* 0x000000131300720b */ /* 0x040fe40003fa8000 */
[----:B------:R-:W-:Y:S02]  /*0320*/  FSETP.GEU.AND P0, PT, R18, R5, PT ;  /* 0x000000051200720b */ /* 0x000fe40003f0e000 */
[----:B------:R-:W-:Y:S02]  /*0330*/  @!P2 SEL R19, R19, R16, P5 ;  /* 0x000000101313a207 */ /* 0x000fe40002800000 */
[----:B------:R-:W-:-:S02]  /*0340*/  @!P4 SEL R5, R5, R18, !P0 ;  /* 0x000000120505c207 */ /* 0x000fc40004000000 */
[----:B------:R-:W-:Y:S02]  /*0350*/  FSETP.GEU.AND P4, PT, R19, R6, PT ;  /* 0x000000061300720b */ /* 0x000fe40003f8e000 */
[----:B------:R-:W-:Y:S02]  /*0360*/  SEL R4, RZ, 0x1, !P3 ;  /* 0x00000001ff047807 */ /* 0x000fe40005800000 */
[----:B------:R-:W-:Y:S02]  /*0370*/  SEL R7, RZ, 0x1, !P2 ;  /* 0x00000001ff077807 */ /* 0x000fe40005000000 */
[----:B----4-:R-:W-:Y:S02]  /*0380*/  FSETP.NAN.AND P3, PT, R2, R2, PT ;  /* 0x000000020200720b */ /* 0x010fe40003f68000 */
[----:B------:R-:W-:Y:S02]  /*0390*/  FSETP.NAN.AND P2, PT, R3, R3, PT ;  /* 0x000000030300720b */ /* 0x000fe40003f48000 */
[----:B------:R-:W-:-:S02]  /*03a0*/  @!P1 SEL R6, R6, R19, !P4 ;  /* 0x0000001306069207 */ /* 0x000fc40006000000 */
[----:B------:R-:W-:Y:S02]  /*03b0*/  SEL R4, R4, 0x2, P0 ;  /* 0x0000000204047807 */ /* 0x000fe40000000000 */
[----:B------:R-:W-:Y:S02]  /*03c0*/  SEL R7, R7, 0x2, P4 ;  /* 0x0000000207077807 */ /* 0x000fe40002000000 */
[----:B------:R-:W-:Y:S02]  /*03d0*/  FSETP.GEU.AND P1, PT, R5, R2, PT ;  /* 0x000000020500720b */ /* 0x000fe40003f2e000 */
[----:B------:R-:W-:Y:S02]  /*03e0*/  FSETP.GEU.AND P0, PT, R6, R3, PT ;  /* 0x000000030600720b */ /* 0x000fe40003f0e000 */
[----:B------:R-:W-:Y:S02]  /*03f0*/  SEL R4, R4, 0x3, P1 ;  /* 0x0000000304047807 */ /* 0x000fe40000800000 */
[----:B------:R-:W-:-:S02]  /*0400*/  SEL R7, R7, 0x3, P0 ;  /* 0x0000000307077807 */ /* 0x000fc40000000000 */
[----:B------:R-:W-:Y:S02]  /*0410*/  IADD3 R10, P4, R0, UR6, RZ ;  /* 0x00000006000a7c10 */ /* 0x000fe4000ff9e0ff */
[----:B------:R-:W-:Y:S01]  /*0420*/  @!P3 SEL R2, R2, R5, !P1 ;  /* 0x000000050202b207 */ /* 0x000fe20004800000 */
[----:B------:R-:W-:Y:S01]  /*0430*/  IMAD R7, R7, 0x100, R4 ;  /* 0x0000010007077824 */ /* 0x000fe200078e0204 */
[----:B------:R-:W-:Y:S02]  /*0440*/  @!P2 SEL R3, R3, R6, !P0 ;  /* 0x000000060303a207 */ /* 0x000fe40004000000 */
[----:B------:R-:W-:-:S03]  /*0450*/  LEA.HI.X.SX32 R11, R0, UR7, 0x1, P4 ;  /* 0x00000007000b7c11 */ /* 0x000fc6000a0f0eff */
[----:B------:R-:W-:Y:S04]  /*0460*/  STG.E.64 desc[UR4][R8.64], R2 ;  /* 0x0000000208007986 */ /* 0x000fe8000c101b04 */
[----:B------:R-:W-:Y:S01]  /*0470*/  STG.E.U16 desc[UR4][R10.64], R7 ;  /* 0x000000070a007986 */ /* 0x000fe2000c101504 */
[----:B------:R-:W-:Y:S05]  /*0480*/  EXIT ;  /* 0x000000000000794d */ /* 0x000fea0003800000 */
.L_x_0:
[----:B------:R-:W-:-:S00]  /*0490*/  BRA `(.L_x_0) ;  /* 0xfffffffc00fc7947 */ /* 0x000fc0000383ffff */
[----:B------:R-:W-:-:S00]  /*04a0*/  NOP ;  /* 0x0000000000007918 */ /* 0x000fc00000000000 */
        /* <DEDUP_REMOVED lines=13> */
.L_x_1:


//--------------------- .nv.constant0.triton_poi_fused_max_pool2d_with_indices_1 --------------------------
	.section	.nv.constant0.triton_poi_fused_max_pool2d_with_indices_1,"a",@progbits
	.sectionflags	@""
	.align	4
.nv.constant0.triton_poi_fused_max_pool2d_with_indices_1:
	.zero		556
